//
// Generated by NVIDIA NVVM Compiler
//
// Compiler Build ID: CL-36424714
// Cuda compilation tools, release 13.0, V13.0.88
// Based on NVVM 20.0.0
//

.version 9.0
.target sm_100
.address_size 64

	// .globl	_Z19poissonSolverKernelPfS_S_iiibyyy
.extern .shared .align 16 .b8 residual_cache[];

.visible .entry _Z19poissonSolverKernelPfS_S_iiibyyy(
	.param .u64 .ptr .align 1 _Z19poissonSolverKernelPfS_S_iiibyyy_param_0,
	.param .u64 .ptr .align 1 _Z19poissonSolverKernelPfS_S_iiibyyy_param_1,
	.param .u64 .ptr .align 1 _Z19poissonSolverKernelPfS_S_iiibyyy_param_2,
	.param .u32 _Z19poissonSolverKernelPfS_S_iiibyyy_param_3,
	.param .u32 _Z19poissonSolverKernelPfS_S_iiibyyy_param_4,
	.param .u32 _Z19poissonSolverKernelPfS_S_iiibyyy_param_5,
	.param .u8 _Z19poissonSolverKernelPfS_S_iiibyyy_param_6,
	.param .u64 _Z19poissonSolverKernelPfS_S_iiibyyy_param_7,
	.param .u64 _Z19poissonSolverKernelPfS_S_iiibyyy_param_8,
	.param .u64 _Z19poissonSolverKernelPfS_S_iiibyyy_param_9
)
{
	.reg .pred 	%p<19>;
	.reg .b16 	%rs<2>;
	.reg .b32 	%r<53>;
	.reg .b32 	%f<89>;
	.reg .b64 	%rd<16>;

	ld.param.u64 	%rd1, [_Z19poissonSolverKernelPfS_S_iiibyyy_param_0];
	ld.param.u64 	%rd2, [_Z19poissonSolverKernelPfS_S_iiibyyy_param_1];
	ld.param.u64 	%rd3, [_Z19poissonSolverKernelPfS_S_iiibyyy_param_2];
	ld.param.u32 	%r18, [_Z19poissonSolverKernelPfS_S_iiibyyy_param_3];
	ld.param.u32 	%r16, [_Z19poissonSolverKernelPfS_S_iiibyyy_param_4];
	ld.param.u32 	%r17, [_Z19poissonSolverKernelPfS_S_iiibyyy_param_5];
	ld.param.s8 	%rs1, [_Z19poissonSolverKernelPfS_S_iiibyyy_param_6];
	ld.param.u64 	%rd4, [_Z19poissonSolverKernelPfS_S_iiibyyy_param_7];
	ld.param.u64 	%rd5, [_Z19poissonSolverKernelPfS_S_iiibyyy_param_8];
	ld.param.u64 	%rd6, [_Z19poissonSolverKernelPfS_S_iiibyyy_param_9];
	mov.u32 	%r1, %ntid.x;
	mov.u32 	%r2, %ctaid.x;
	mov.u32 	%r19, %tid.x;
	mad.lo.s32 	%r20, %r1, %r2, %r19;
	mov.u32 	%r3, %ntid.y;
	mov.u32 	%r4, %ctaid.y;
	mov.u32 	%r22, %tid.y;
	mad.lo.s32 	%r5, %r3, %r4, %r22;
	mov.u32 	%r6, %ntid.z;
	mov.u32 	%r7, %ctaid.z;
	mov.u32 	%r23, %tid.z;
	mad.lo.s32 	%r8, %r6, %r7, %r23;
	mad.lo.s32 	%r24, %r16, %r8, %r5;
	mad.lo.s32 	%r9, %r24, %r18, %r20;
	mad.lo.s32 	%r25, %r3, %r23, %r22;
	mad.lo.s32 	%r10, %r25, %r1, %r19;
	setp.eq.s32 	%p4, %r20, 0;
	add.s32 	%r26, %r18, -1;
	setp.ge.s32 	%p5, %r20, %r26;
	setp.eq.s32 	%p6, %r5, 0;
	or.pred  	%p7, %p4, %p6;
	or.pred  	%p8, %p7, %p5;
	mov.pred 	%p18, -1;
	@%p8 bra 	$L__BB0_2;
	add.s32 	%r27, %r16, -1;
	setp.ge.s32 	%p18, %r5, %r27;
$L__BB0_2:
	setp.eq.s32 	%p9, %r8, 0;
	or.pred  	%p10, %p18, %p9;
	add.s32 	%r28, %r17, -1;
	setp.ge.s32 	%p11, %r8, %r28;
	or.pred  	%p12, %p10, %p11;
	mov.f32 	%f88, 0f00000000;
	@%p12 bra 	$L__BB0_6;
	setp.eq.s16 	%p13, %rs1, 0;
	@%p13 bra 	$L__BB0_5;
	add.s32 	%r29, %r9, -1;
	add.s32 	%r30, %r9, 1;
	sub.s32 	%r31, %r9, %r18;
	add.s32 	%r32, %r9, %r18;
	mul.lo.s32 	%r33, %r16, %r18;
	sub.s32 	%r34, %r9, %r33;
	add.s32 	%r35, %r9, %r33;
	tex.1d.v4.f32.s32 	{%f5, %f6, %f7, %f8}, [%rd6, {%r9}];
	tex.1d.v4.f32.s32 	{%f9, %f10, %f11, %f12}, [%rd4, {%r29}];
	tex.1d.v4.f32.s32 	{%f13, %f14, %f15, %f16}, [%rd4, {%r30}];
	tex.1d.v4.f32.s32 	{%f17, %f18, %f19, %f20}, [%rd4, {%r31}];
	tex.1d.v4.f32.s32 	{%f21, %f22, %f23, %f24}, [%rd4, {%r32}];
	tex.1d.v4.f32.s32 	{%f25, %f26, %f27, %f28}, [%rd4, {%r34}];
	tex.1d.v4.f32.s32 	{%f29, %f30, %f31, %f32}, [%rd4, {%r35}];
	tex.1d.v4.f32.s32 	{%f33, %f34, %f35, %f36}, [%rd4, {%r9}];
	add.f32 	%f37, %f17, %f25;
	add.f32 	%f38, %f9, %f37;
	add.f32 	%f39, %f13, %f38;
	add.f32 	%f40, %f21, %f39;
	add.f32 	%f41, %f29, %f40;
	sub.f32 	%f42, %f41, %f5;
	div.rn.f32 	%f43, %f42, 0f40C00000;
	cvta.to.global.u64 	%rd7, %rd2;
	mul.wide.s32 	%rd8, %r9, 4;
	add.s64 	%rd9, %rd7, %rd8;
	st.global.f32 	[%rd9], %f43;
	sub.f32 	%f88, %f43, %f33;
	bra.uni 	$L__BB0_6;
$L__BB0_5:
	add.s32 	%r36, %r9, -1;
	add.s32 	%r37, %r9, 1;
	sub.s32 	%r38, %r9, %r18;
	add.s32 	%r39, %r9, %r18;
	mul.lo.s32 	%r40, %r16, %r18;
	sub.s32 	%r41, %r9, %r40;
	add.s32 	%r42, %r9, %r40;
	tex.1d.v4.f32.s32 	{%f44, %f45, %f46, %f47}, [%rd6, {%r9}];
	tex.1d.v4.f32.s32 	{%f48, %f49, %f50, %f51}, [%rd5, {%r36}];
	tex.1d.v4.f32.s32 	{%f52, %f53, %f54, %f55}, [%rd5, {%r37}];
	tex.1d.v4.f32.s32 	{%f56, %f57, %f58, %f59}, [%rd5, {%r38}];
	tex.1d.v4.f32.s32 	{%f60, %f61, %f62, %f63}, [%rd5, {%r39}];
	tex.1d.v4.f32.s32 	{%f64, %f65, %f66, %f67}, [%rd5, {%r41}];
	tex.1d.v4.f32.s32 	{%f68, %f69, %f70, %f71}, [%rd5, {%r42}];
	tex.1d.v4.f32.s32 	{%f72, %f73, %f74, %f75}, [%rd5, {%r9}];
	add.f32 	%f76, %f56, %f64;
	add.f32 	%f77, %f48, %f76;
	add.f32 	%f78, %f52, %f77;
	add.f32 	%f79, %f60, %f78;
	add.f32 	%f80, %f68, %f79;
	sub.f32 	%f81, %f80, %f44;
	div.rn.f32 	%f82, %f81, 0f40C00000;
	cvta.to.global.u64 	%rd10, %rd1;
	mul.wide.s32 	%rd11, %r9, 4;
	add.s64 	%rd12, %rd10, %rd11;
	st.global.f32 	[%rd12], %f82;
	sub.f32 	%f88, %f82, %f72;
$L__BB0_6:
	mul.f32 	%f83, %f88, %f88;
	shl.b32 	%r43, %r10, 2;
	mov.u32 	%r44, residual_cache;
	add.s32 	%r11, %r44, %r43;
	st.shared.f32 	[%r11], %f83;
	bar.sync 	0;
	mul.lo.s32 	%r45, %r1, %r3;
	mul.lo.s32 	%r52, %r45, %r6;
	setp.lt.u32 	%p14, %r52, 2;
	@%p14 bra 	$L__BB0_10;
$L__BB0_7:
	shr.u32 	%r14, %r52, 1;
	setp.ge.u32 	%p15, %r10, %r14;
	@%p15 bra 	$L__BB0_9;
	shl.b32 	%r46, %r14, 2;
	add.s32 	%r47, %r11, %r46;
	ld.shared.f32 	%f84, [%r47];
	ld.shared.f32 	%f85, [%r11];
	add.f32 	%f86, %f84, %f85;
	st.shared.f32 	[%r11], %f86;
$L__BB0_9:
	bar.sync 	0;
	setp.gt.u32 	%p16, %r52, 3;
	mov.u32 	%r52, %r14;
	@%p16 bra 	$L__BB0_7;
$L__BB0_10:
	setp.ne.s32 	%p17, %r10, 0;
	@%p17 bra 	$L__BB0_12;
	mov.u32 	%r48, %nctaid.x;
	mov.u32 	%r49, %nctaid.y;
	mad.lo.s32 	%r50, %r7, %r49, %r4;
	mad.lo.s32 	%r51, %r50, %r48, %r2;
	ld.shared.f32 	%f87, [residual_cache];
	cvta.to.global.u64 	%rd13, %rd3;
	mul.wide.s32 	%rd14, %r51, 4;
	add.s64 	%rd15, %rd13, %rd14;
	st.global.f32 	[%rd15], %f87;
$L__BB0_12:
	ret;

}


// ===== COMPILED SASS (sm_100) =====

	.target	sm_100

	.elftype	@"ET_EXEC"


//--------------------- .note.nv.tkinfo           --------------------------
	.section	.note.nv.tkinfo,"",@"SHT_NOTE"
	.sectionflags	@"SHF_NOTE_NV_TKINFO"
	.tkinfo
        /*0018*/ 	.word	0x00000002
        /*0030*/ 	.string	""
        /*0030*/ 	.string	"ptxas"
        /*0030*/ 	.string	"Cuda compilation tools, release 13.0, V13.0.88"
        /*0030*/ 	.string	"Build cuda_13.0.r13.0/compiler.36424714_0"
        /*0030*/ 	.string	"-arch sm_100 -m 64 "



//--------------------- .note.nv.cuinfo           --------------------------
	.section	.note.nv.cuinfo,"",@"SHT_NOTE"
	.sectionflags	@"SHF_NOTE_NV_CUINFO"
        /*0018*/ 	.short	0x0002
        /*001a*/ 	.short	0x0064
        /*001c*/ 	.short	0x0082
	.zero		2


//--------------------- .nv.info                  --------------------------
	.section	.nv.info,"",@"SHT_CUDA_INFO"
	.align	4


	//----- nvinfo : EIATTR_REGCOUNT
	.align		4
        /*0000*/ 	.byte	0x04, 0x2f
        /*0002*/ 	.short	(.L_1 - .L_0)
	.align		4
.L_0:
        /*0004*/ 	.word	index@(_Z19poissonSolverKernelPfS_S_iiibyyy)
        /*0008*/ 	.word	0x00000015


	//----- nvinfo : EIATTR_FRAME_SIZE
	.align		4
.L_1:
        /*000c*/ 	.byte	0x04, 0x11
        /*000e*/ 	.short	(.L_3 - .L_2)
	.align		4
.L_2:
        /*0010*/ 	.word	index@($__internal_0_$__cuda_sm3x_div_rn_noftz_f32_slowpath)
        /*0014*/ 	.word	0x00000000


	//----- nvinfo : EIATTR_FRAME_SIZE
	.align		4
.L_3:
        /*0018*/ 	.byte	0x04, 0x11
        /*001a*/ 	.short	(.L_5 - .L_4)
	.align		4
.L_4:
        /*001c*/ 	.word	index@(_Z19poissonSolverKernelPfS_S_iiibyyy)
        /*0020*/ 	.word	0x00000000


	//----- nvinfo : EIATTR_MIN_STACK_SIZE
	.align		4
.L_5:
        /*0024*/ 	.byte	0x04, 0x12
        /*0026*/ 	.short	(.L_7 - .L_6)
	.align		4
.L_6:
        /*0028*/ 	.word	index@(_Z19poissonSolverKernelPfS_S_iiibyyy)
        /*002c*/ 	.word	0x00000000
.L_7:


//--------------------- .nv.compat                --------------------------
	.section	.nv.compat,"",@"SHT_CUDA_COMPAT_INFO"
	.align	4
        /*0000*/ 	.byte	0x02, 0x09, 0x00, 0x00, 0x02, 0x02, 0x02, 0x00, 0x02, 0x05, 0x05, 0x00, 0x03, 0x07, 0x01, 0x01
        /*0010*/ 	.byte	0x02, 0x03, 0x00, 0x00, 0x02, 0x06, 0x01, 0x00, 0x04, 0x0b, 0x08, 0x00, 0x01, 0x00, 0x00, 0x00
        /*0020*/ 	.byte	0x00, 0x00, 0x00, 0x00


//--------------------- .nv.info._Z19poissonSolverKernelPfS_S_iiibyyy --------------------------
	.section	.nv.info._Z19poissonSolverKernelPfS_S_iiibyyy,"",@"SHT_CUDA_INFO"
	.sectionflags	@""
	.align	4


	//----- nvinfo : EIATTR_CUDA_API_VERSION
	.align		4
        /*0000*/ 	.byte	0x04, 0x37
        /*0002*/ 	.short	(.L_9 - .L_8)
.L_8:
        /*0004*/ 	.word	0x00000082


	//----- nvinfo : EIATTR_KPARAM_INFO
	.align		4
.L_9:
        /*0008*/ 	.byte	0x04, 0x17
        /*000a*/ 	.short	(.L_11 - .L_10)
.L_10:
        /*000c*/ 	.word	0x00000000
        /*0010*/ 	.short	0x0009
        /*0012*/ 	.short	0x0038
        /*0014*/ 	.byte	0x00, 0xf0, 0x21, 0x00


	//----- nvinfo : EIATTR_KPARAM_INFO
	.align		4
.L_11:
        /*0018*/ 	.byte	0x04, 0x17
        /*001a*/ 	.short	(.L_13 - .L_12)
.L_12:
        /*001c*/ 	.word	0x00000000
        /*0020*/ 	.short	0x0008
        /*0022*/ 	.short	0x0030
        /*0024*/ 	.byte	0x00, 0xf0, 0x21, 0x00


	//----- nvinfo : EIATTR_KPARAM_INFO
	.align		4
.L_13:
        /*0028*/ 	.byte	0x04, 0x17
        /*002a*/ 	.short	(.L_15 - .L_14)
.L_14:
        /*002c*/ 	.word	0x00000000
        /*0030*/ 	.short	0x0007
        /*0032*/ 	.short	0x0028
        /*0034*/ 	.byte	0x00, 0xf0, 0x21, 0x00


	//----- nvinfo : EIATTR_KPARAM_INFO
	.align		4
.L_15:
        /*0038*/ 	.byte	0x04, 0x17
        /*003a*/ 	.short	(.L_17 - .L_16)
.L_16:
        /*003c*/ 	.word	0x00000000
        /*0040*/ 	.short	0x0006
        /*0042*/ 	.short	0x0024
        /*0044*/ 	.byte	0x00, 0xf0, 0x05, 0x00


	//----- nvinfo : EIATTR_KPARAM_INFO
	.align		4
.L_17:
        /*0048*/ 	.byte	0x04, 0x17
        /*004a*/ 	.short	(.L_19 - .L_18)
.L_18:
        /*004c*/ 	.word	0x00000000
        /*0050*/ 	.short	0x0005
        /*0052*/ 	.short	0x0020
        /*0054*/ 	.byte	0x00, 0xf0, 0x11, 0x00


	//----- nvinfo : EIATTR_KPARAM_INFO
	.align		4
.L_19:
        /*0058*/ 	.byte	0x04, 0x17
        /*005a*/ 	.short	(.L_21 - .L_20)
.L_20:
        /*005c*/ 	.word	0x00000000
        /*0060*/ 	.short	0x0004
        /*0062*/ 	.short	0x001c
        /*0064*/ 	.byte	0x00, 0xf0, 0x11, 0x00


	//----- nvinfo : EIATTR_KPARAM_INFO
	.align		4
.L_21:
        /*0068*/ 	.byte	0x04, 0x17
        /*006a*/ 	.short	(.L_23 - .L_22)
.L_22:
        /*006c*/ 	.word	0x00000000
        /*0070*/ 	.short	0x0003
        /*0072*/ 	.short	0x0018
        /*0074*/ 	.byte	0x00, 0xf0, 0x11, 0x00


	//----- nvinfo : EIATTR_KPARAM_INFO
	.align		4
.L_23:
        /*0078*/ 	.byte	0x04, 0x17
        /*007a*/ 	.short	(.L_25 - .L_24)
.L_24:
        /*007c*/ 	.word	0x00000000
        /*0080*/ 	.short	0x0002
        /*0082*/ 	.short	0x0010
        /*0084*/ 	.byte	0x00, 0xf5, 0x21, 0x00


	//----- nvinfo : EIATTR_KPARAM_INFO
	.align		4
.L_25:
        /*0088*/ 	.byte	0x04, 0x17
        /*008a*/ 	.short	(.L_27 - .L_26)
.L_26:
        /*008c*/ 	.word	0x00000000
        /*0090*/ 	.short	0x0001
        /*0092*/ 	.short	0x0008
        /*0094*/ 	.byte	0x00, 0xf5, 0x21, 0x00


	//----- nvinfo : EIATTR_KPARAM_INFO
	.align		4
.L_27:
        /*0098*/ 	.byte	0x04, 0x17
        /*009a*/ 	.short	(.L_29 - .L_28)
.L_28:
        /*009c*/ 	.word	0x00000000
        /*00a0*/ 	.short	0x0000
        /*00a2*/ 	.short	0x0000
        /*00a4*/ 	.byte	0x00, 0xf5, 0x21, 0x00


	//----- nvinfo : EIATTR_SPARSE_MMA_MASK
	.align		4
.L_29:
        /*00a8*/ 	.byte	0x03, 0x50
        /*00aa*/ 	.short	0x0000


	//----- nvinfo : EIATTR_MAXREG_COUNT
	.align		4
        /*00ac*/ 	.byte	0x03, 0x1b
        /*00ae*/ 	.short	0x00ff


	//----- nvinfo : EIATTR_NUM_BARRIERS
	.align		4
        /*00b0*/ 	.byte	0x02, 0x4c
        /*00b2*/ 	.byte	0x01
	.zero		1


	//----- nvinfo : EIATTR_MERCURY_ISA_VERSION
	.align		4
        /*00b4*/ 	.byte	0x03, 0x5f
        /*00b6*/ 	.short	0x0101


	//----- nvinfo : EIATTR_VRC_CTA_INIT_COUNT
	.align		4
        /*00b8*/ 	.byte	0x02, 0x4a
	.zero		1
	.zero		1


	//----- nvinfo : EIATTR_EXIT_INSTR_OFFSETS
	.align		4
        /*00bc*/ 	.byte	0x04, 0x1c
        /*00be*/ 	.short	(.L_31 - .L_30)


	//   ....[0]....
.L_30:
        /*00c0*/ 	.word	0x000009a0


	//   ....[1]....
        /*00c4*/ 	.word	0x00000a60


	//----- nvinfo : EIATTR_CRS_STACK_SIZE
	.align		4
.L_31:
        /*00c8*/ 	.byte	0x04, 0x1e
        /*00ca*/ 	.short	(.L_33 - .L_32)
.L_32:
        /*00cc*/ 	.word	0x00000000


	//----- nvinfo : EIATTR_CBANK_PARAM_SIZE
	.align		4
.L_33:
        /*00d0*/ 	.byte	0x03, 0x19
        /*00d2*/ 	.short	0x0040


	//----- nvinfo : EIATTR_PARAM_CBANK
	.align		4
        /*00d4*/ 	.byte	0x04, 0x0a
        /*00d6*/ 	.short	(.L_35 - .L_34)
	.align		4
.L_34:
        /*00d8*/ 	.word	index@(.nv.constant0._Z19poissonSolverKernelPfS_S_iiibyyy)
        /*00dc*/ 	.short	0x0380
        /*00de*/ 	.short	0x0040


	//----- nvinfo : EIATTR_SW_WAR
	.align		4
.L_35:
        /*00e0*/ 	.byte	0x04, 0x36
        /*00e2*/ 	.short	(.L_37 - .L_36)
.L_36:
        /*00e4*/ 	.word	0x00000008
.L_37:


//--------------------- .nv.callgraph             --------------------------
	.section	.nv.callgraph,"",@"SHT_CUDA_CALLGRAPH"
	.align	4
	.sectionentsize	8
	.align		4
        /*0000*/ 	.word	0x00000000
	.align		4
        /*0004*/ 	.word	0xffffffff
	.align		4
        /*0008*/ 	.word	0x00000000
	.align		4
        /*000c*/ 	.word	0xfffffffe
	.align		4
        /*0010*/ 	.word	0x00000000
	.align		4
        /*0014*/ 	.word	0xfffffffd
	.align		4
        /*0018*/ 	.word	0x00000000
	.align		4
        /*001c*/ 	.word	0xfffffffc


//--------------------- .text._Z19poissonSolverKernelPfS_S_iiibyyy --------------------------
	.section	.text._Z19poissonSolverKernelPfS_S_iiibyyy,"ax",@progbits
	.align	128
        .global         _Z19poissonSolverKernelPfS_S_iiibyyy
        .type           _Z19poissonSolverKernelPfS_S_iiibyyy,@function
        .size           _Z19poissonSolverKernelPfS_S_iiibyyy,(.L_x_21 - _Z19poissonSolverKernelPfS_S_iiibyyy)
        .other          _Z19poissonSolverKernelPfS_S_iiibyyy,@"STO_CUDA_ENTRY STV_DEFAULT"
_Z19poissonSolverKernelPfS_S_iiibyyy:
.text._Z19poissonSolverKernelPfS_S_iiibyyy:
[----:B------:R-:W-:Y:S01]  /*0000*/  LDC R1, c[0x0][0x37c] ;  /* 0x0000df00ff017b82 */ /* 0x000fe20000000800 */
[----:B------:R-:W0:Y:S01]  /*0010*/  S2R R2, SR_CTAID.Y ;  /* 0x0000000000027919 */ /* 0x000e220000002600 */
[----:B------:R-:W1:Y:S06]  /*0020*/  LDCU UR8, c[0x0][0x360] ;  /* 0x00006c00ff0877ac */ /* 0x000e6c0008000800 */
[----:B------:R-:W2:Y:S01]  /*0030*/  LDC.64 R8, c[0x0][0x398] ;  /* 0x0000e600ff087b82 */ /* 0x000ea20000000a00 */
[----:B------:R-:W-:Y:S01]  /*0040*/  BSSY.RECONVERGENT B0, `(.L_x_0) ;  /* 0x000007d000007945 */ /* 0x000fe20003800200 */
[----:B------:R-:W0:Y:S01]  /*0050*/  S2R R15, SR_TID.Y ;  /* 0x00000000000f7919 */ /* 0x000e220000002200 */
[----:B------:R-:W0:Y:S01]  /*0060*/  LDCU UR9, c[0x0][0x364] ;  /* 0x00006c80ff0977ac */ /* 0x000e220008000800 */
[----:B------:R-:W1:Y:S01]  /*0070*/  S2R R13, SR_TID.X ;  /* 0x00000000000d7919 */ /* 0x000e620000002100 */
[----:B------:R-:W3:Y:S01]  /*0080*/  LDCU UR10, c[0x0][0x368] ;  /* 0x00006d00ff0a77ac */ /* 0x000ee20008000800 */
[----:B------:R-:W1:Y:S01]  /*0090*/  S2R R4, SR_CTAID.X ;  /* 0x0000000000047919 */ /* 0x000e620000002500 */
[----:B------:R-:W4:Y:S01]  /*00a0*/  LDCU UR4, c[0x0][0x3a0] ;  /* 0x00007400ff0477ac */ /* 0x000f220008000800 */
[----:B------:R-:W3:Y:S01]  /*00b0*/  S2R R10, SR_TID.Z ;  /* 0x00000000000a7919 */ /* 0x000ee20000002300 */
[----:B------:R-:W0:Y:S01]  /*00c0*/  LDCU.64 UR12, c[0x0][0x358] ;  /* 0x00006b00ff0c77ac */ /* 0x000e220008000a00 */
[----:B------:R-:W3:Y:S01]  /*00d0*/  S2R R5, SR_CTAID.Z ;  /* 0x0000000000057919 */ /* 0x000ee20000002700 */
[----:B--2---:R-:W-:Y:S01]  /*00e0*/  VIADD R6, R8, 0xffffffff ;  /* 0xffffffff08067836 */ /* 0x004fe20000000000 */
[----:B----4-:R-:W-:Y:S01]  /*00f0*/  UIADD3 UR4, UPT, UPT, UR4, -0x1, URZ ;  /* 0xffffffff04047890 */ /* 0x010fe2000fffe0ff */
[----:B0-----:R-:W-:-:S05]  /*0100*/  IMAD R0, R2, UR9, R15 ;  /* 0x0000000902007c24 */ /* 0x001fca000f8e020f */
[----:B------:R-:W-:Y:S01]  /*0110*/  ISETP.NE.AND P0, PT, R0, RZ, PT ;  /* 0x000000ff0000720c */ /* 0x000fe20003f05270 */
[----:B-1----:R-:W-:-:S05]  /*0120*/  IMAD R7, R4, UR8, R13 ;  /* 0x0000000804077c24 */ /* 0x002fca000f8e020d */
[----:B------:R-:W-:Y:S01]  /*0130*/  ISETP.EQ.OR P0, PT, R7, RZ, !P0 ;  /* 0x000000ff0700720c */ /* 0x000fe20004702670 */
[----:B---3--:R-:W-:-:S03]  /*0140*/  IMAD R3, R5, UR10, R10 ;  /* 0x0000000a05037c24 */ /* 0x008fc6000f8e020a */
[----:B------:R-:W-:Y:S01]  /*0150*/  ISETP.GE.OR P0, PT, R7, R6, P0 ;  /* 0x000000060700720c */ /* 0x000fe20000706670 */
[----:B------:R-:W-:-:S04]  /*0160*/  IMAD R6, R10, UR9, R15 ;  /* 0x000000090a067c24 */ /* 0x000fc8000f8e020f */
[----:B------:R-:W-:-:S08]  /*0170*/  IMAD R6, R6, UR8, R13 ;  /* 0x0000000806067c24 */ /* 0x000fd0000f8e020d */
[----:B------:R-:W-:-:S05]  /*0180*/  @!P0 VIADD R11, R9, 0xffffffff ;  /* 0xffffffff090b8836 */ /* 0x000fca0000000000 */
[----:B------:R-:W-:Y:S01]  /*0190*/  ISETP.GE.OR P0, PT, R0, R11, P0 ;  /* 0x0000000b0000720c */ /* 0x000fe20000706670 */
[----:B------:R-:W-:-:S03]  /*01a0*/  IMAD R0, R3, R9, R0 ;  /* 0x0000000903007224 */ /* 0x000fc600078e0200 */
[C---:B------:R-:W-:Y:S01]  /*01b0*/  ISETP.EQ.OR P0, PT, R3.reuse, RZ, P0 ;  /* 0x000000ff0300720c */ /* 0x040fe20000702670 */
[----:B------:R-:W-:Y:S02]  /*01c0*/  IMAD R7, R0, R8, R7 ;  /* 0x0000000800077224 */ /* 0x000fe400078e0207 */
[----:B------:R-:W-:Y:S01]  /*01d0*/  HFMA2 R0, -RZ, RZ, 0, 0 ;  /* 0x00000000ff007431 */ /* 0x000fe200000001ff */
[----:B------:R-:W-:-:S13]  /*01e0*/  ISETP.GE.OR P0, PT, R3, UR4, P0 ;  /* 0x0000000403007c0c */ /* 0x000fda0008706670 */
[----:B------:R-:W-:Y:S05]  /*01f0*/  @P0 BRA `(.L_x_1) ;  /* 0x0000000400840947 */ /* 0x000fea0003800000 */
[----:B------:R-:W0:Y:S01]  /*0200*/  LDCU.U8 UR4, c[0x0][0x3a4] ;  /* 0x00007480ff0477ac */ /* 0x000e220008000000 */
[----:B------:R-:W-:Y:S01]  /*0210*/  IMAD.MOV.U32 R10, RZ, RZ, 0x40c00000 ;  /* 0x40c00000ff0a7424 */ /* 0x000fe200078e00ff */
[----:B0-----:R-:W-:-:S04]  /*0220*/  UPRMT UR4, UR4, 0x8880, URZ ;  /* 0x0000888004047896 */ /* 0x001fc800080000ff */
[----:B------:R-:W-:-:S09]  /*0230*/  UISETP.NE.AND UP0, UPT, UR4, URZ, UPT ;  /* 0x000000ff0400728c */ /* 0x000fd2000bf05270 */
[----:B------:R-:W-:Y:S05]  /*0240*/  BRA.U !UP0, `(.L_x_2) ;  /* 0x0000000108bc7547 */ /* 0x000fea000b800000 */
[----:B------:R-:W0:Y:S01]  /*0250*/  LDCU UR6, c[0x0][0x3a8] ;  /* 0x00007500ff0677ac */ /* 0x000e220008000800 */
[----:B------:R-:W-:Y:S01]  /*0260*/  IMAD.MOV R12, RZ, RZ, -R9 ;  /* 0x000000ffff0c7224 */ /* 0x000fe200078e0a09 */
[----:B------:R-:W-:Y:S01]  /*0270*/  IADD3 R0, PT, PT, R7, -0x1, RZ ;  /* 0xffffffff07007810 */ /* 0x000fe20007ffe0ff */
[-CC-:B------:R-:W-:Y:S01]  /*0280*/  IMAD R13, R9, R8.reuse, R7.reuse ;  /* 0x00000008090d7224 */ /* 0x180fe200078e0207 */
[C---:B------:R-:W-:Y:S01]  /*0290*/  IADD3 R9, PT, PT, R7.reuse, -R8, RZ ;  /* 0x8000000807097210 */ /* 0x040fe20007ffe0ff */
[----:B------:R-:W-:Y:S01]  /*02a0*/  IMAD R12, R8, R12, R7 ;  /* 0x0000000c080c7224 */ /* 0x000fe200078e0207 */
[----:B------:R-:W-:Y:S01]  /*02b0*/  UMOV UR7, URZ ;  /* 0x000000ff00077c82 */ /* 0x000fe20008000000 */
[----:B------:R-:W1:Y:S01]  /*02c0*/  LDCU UR4, c[0x0][0x3b8] ;  /* 0x00007700ff0477ac */ /* 0x000e620008000800 */
[C---:B------:R-:W-:Y:S02]  /*02d0*/  VIADD R3, R7.reuse, 0x1 ;  /* 0x0000000107037836 */ /* 0x040fe40000000000 */
[----:B------:R-:W-:Y:S01]  /*02e0*/  IMAD.IADD R11, R7, 0x1, R8 ;  /* 0x00000001070b7824 */ /* 0x000fe200078e0208 */
[----:B------:R-:W-:Y:S01]  /*02f0*/  UMOV UR5, URZ ;  /* 0x000000ff00057c82 */ /* 0x000fe20008000000 */
[----:B0-----:R-:W-:Y:S01]  /*0300*/  TLD.LZ RZ, R12, R12, UR6, 1D, 0x1 ;  /* 0x00ff06ff0c0c7f66 */ /* 0x001fe200081e01ff */
[----:B------:R-:W5:Y:S01]  /*0310*/  TLD.LZ RZ, R9, R9, UR6, 1D, 0x1 ;  /* 0x00ff06ff09097f66 */ /* 0x000f6200081e01ff */
[----:B------:R-:W5:Y:S01]  /*0320*/  TLD.LZ RZ, R0, R0, UR6, 1D, 0x1 ;  /* 0x00ff06ff00007f66 */ /* 0x000f6200081e01ff */
[----:B------:R-:W5:Y:S01]  /*0330*/  TLD.LZ RZ, R3, R3, UR6, 1D, 0x1 ;  /* 0x00ff06ff03037f66 */ /* 0x000f6200081e01ff */
[----:B------:R-:W5:Y:S01]  /*0340*/  TLD.LZ RZ, R11, R11, UR6, 1D, 0x1 ;  /* 0x00ff06ff0b0b7f66 */ /* 0x000f6200081e01ff */
[----:B------:R-:W5:Y:S01]  /*0350*/  TLD.LZ RZ, R13, R13, UR6, 1D, 0x1 ;  /* 0x00ff06ff0d0d7f66 */ /* 0x000f6200081e01ff */
[----:B-1----:R-:W5:Y:S01]  /*0360*/  TLD.LZ RZ, R14, R7, UR4, 1D, 0x1 ;  /* 0x00ff04ff070e7f66 */ /* 0x002f6200081e01ff */
[----:B------:R0:W5:Y:S01]  /*0370*/  TLD.LZ RZ, R8, R7, UR6, 1D, 0x1 ;  /* 0x00ff06ff07087f66 */ /* 0x00016200081e01ff */
[----:B------:R-:W-:Y:S01]  /*0380*/  BSSY.RECONVERGENT B1, `(.L_x_3) ;  /* 0x0000016000017945 */ /* 0x000fe20003800200 */
[----:B------:R-:W-:-:S04]  /*0390*/  DEPBAR.LE SB5, 0x5 ;  /* 0x0000d1400000791a */ /* 0x000fc80000000000 */
[----:B------:R-:W-:Y:S01]  /*03a0*/  FADD R15, R9, R12 ;  /* 0x0000000c090f7221 */ /* 0x000fe20000000000 */
[----:B------:R-:W-:-:S03]  /*03b0*/  HFMA2 R12, -RZ, RZ, 1.541015625, -0.052093505859375 ;  /* 0x3e2aaaabff0c7431 */ /* 0x000fc600000001ff */
[----:B------:R-:W-:Y:S01]  /*03c0*/  FADD R16, R0, R15 ;  /* 0x0000000f00107221 */ /* 0x000fe20000000000 */
[----:B------:R-:W-:-:S04]  /*03d0*/  DEPBAR.LE SB5, 0x3 ;  /* 0x0000d0c00000791a */ /* 0x000fc80000000000 */
[----:B------:R-:W-:Y:S01]  /*03e0*/  FADD R16, R3, R16 ;  /* 0x0000001003107221 */ /* 0x000fe20000000000 */
[----:B------:R-:W-:-:S03]  /*03f0*/  FFMA R3, R12, -R10, 1 ;  /* 0x3f8000000c037423 */ /* 0x000fc6000000080a */
[----:B------:R-:W-:Y:S01]  /*0400*/  FADD R16, R11, R16 ;  /* 0x000000100b107221 */ /* 0x000fe20000000000 */
[----:B------:R-:W-:Y:S01]  /*0410*/  FFMA R3, R3, R12, 0.16666667163372039795 ;  /* 0x3e2aaaab03037423 */ /* 0x000fe2000000000c */
[----:B------:R-:W-:-:S04]  /*0420*/  DEPBAR.LE SB5, 0x1 ;  /* 0x0000d0400000791a */ /* 0x000fc80000000000 */
[----:B------:R-:W-:-:S04]  /*0430*/  FADD R9, R13, R16 ;  /* 0x000000100d097221 */ /* 0x000fc80000000000 */
[----:B------:R-:W-:-:S04]  /*0440*/  FADD R0, -R14, R9 ;  /* 0x000000090e007221 */ /* 0x000fc80000000100 */
[----:B------:R-:W1:Y:S01]  /*0450*/  FCHK P0, R0, 6 ;  /* 0x40c0000000007902 */ /* 0x000e620000000000 */
[----:B------:R-:W-:-:S04]  /*0460*/  FFMA R9, R0, R3, RZ ;  /* 0x0000000300097223 */ /* 0x000fc800000000ff */
[----:B------:R-:W-:-:S04]  /*0470*/  FFMA R12, R9, -6, R0 ;  /* 0xc0c00000090c7823 */ /* 0x000fc80000000000 */
[----:B------:R-:W-:Y:S01]  /*0480*/  FFMA R3, R3, R12, R9 ;  /* 0x0000000c03037223 */ /* 0x000fe20000000009 */
[----:B01----:R-:W-:Y:S06]  /*0490*/  @!P0 BRA `(.L_x_4) ;  /* 0x0000000000108947 */ /* 0x003fec0003800000 */
[----:B------:R-:W-:Y:S01]  /*04a0*/  IMAD.MOV.U32 R3, RZ, RZ, R0 ;  /* 0x000000ffff037224 */ /* 0x000fe200078e0000 */
[----:B------:R-:W-:-:S07]  /*04b0*/  MOV R12, 0x4d0 ;  /* 0x000004d0000c7802 */ /* 0x000fce0000000f00 */
[----:B-----5:R-:W-:Y:S05]  /*04c0*/  CALL.REL.NOINC `($__internal_0_$__cuda_sm3x_div_rn_noftz_f32_slowpath) ;  /* 0x0000000400687944 */ /* 0x020fea0003c00000 */
[----:B------:R-:W-:-:S07]  /*04d0*/  MOV R3, R0 ;  /* 0x0000000000037202 */ /* 0x000fce0000000f00 */
.L_x_4:
[----:B------:R-:W-:Y:S05]  /*04e0*/  BSYNC.RECONVERGENT B1 ;  /* 0x0000000000017941 */ /* 0x000fea0003800200 */
.L_x_3:
[----:B------:R-:W0:Y:S01]  /*04f0*/  LDC.64 R10, c[0x0][0x388] ;  /* 0x0000e200ff0a7b82 */ /* 0x000e220000000a00 */
[----:B-----5:R-:W-:Y:S01]  /*0500*/  FADD R0, -R8, R3 ;  /* 0x0000000308007221 */ /* 0x020fe20000000100 */
[----:B0-----:R-:W-:-:S05]  /*0510*/  IMAD.WIDE R10, R7, 0x4, R10 ;  /* 0x00000004070a7825 */ /* 0x001fca00078e020a */
[----:B------:R0:W-:Y:S01]  /*0520*/  STG.E desc[UR12][R10.64], R3 ;  /* 0x000000030a007986 */ /* 0x0001e2000c10190c */
[----:B------:R-:W-:Y:S05]  /*0530*/  BRA `(.L_x_1) ;  /* 0x0000000000b47947 */ /* 0x000fea0003800000 */
.L_x_2:
[----:B------:R-:W0:Y:S01]  /*0540*/  LDCU UR6, c[0x0][0x3b0] ;  /* 0x00007600ff0677ac */ /* 0x000e220008000800 */
[----:B------:R-:W-:Y:S01]  /*0550*/  IMAD.MOV R0, RZ, RZ, -R9 ;  /* 0x000000ffff007224 */ /* 0x000fe200078e0a09 */
[C---:B------:R-:W-:Y:S01]  /*0560*/  IADD3 R11, PT, PT, R7.reuse, -R8, RZ ;  /* 0x80000008070b7210 */ /* 0x040fe20007ffe0ff */
[C---:B------:R-:W-:Y:S01]  /*0570*/  VIADD R15, R7.reuse, 0x1 ;  /* 0x00000001070f7836 */ /* 0x040fe20000000000 */
[----:B------:R-:W-:Y:S01]  /*0580*/  UMOV UR7, URZ ;  /* 0x000000ff00077c82 */ /* 0x000fe20008000000 */
[--C-:B------:R-:W-:Y:S01]  /*0590*/  IMAD R17, R8, R0, R7.reuse ;  /* 0x0000000008117224 */ /* 0x100fe200078e0207 */
[----:B------:R-:W-:Y:S01]  /*05a0*/  IADD3 R3, PT, PT, R7, -0x1, RZ ;  /* 0xffffffff07037810 */ /* 0x000fe20007ffe0ff */
[----:B------:R-:W1:Y:S01]  /*05b0*/  LDCU UR4, c[0x0][0x3b8] ;  /* 0x00007700ff0477ac */ /* 0x000e620008000800 */
[----:B------:R-:W-:Y:S02]  /*05c0*/  IMAD R18, R9, R8, R7 ;  /* 0x0000000809127224 */ /* 0x000fe400078e0207 */
        /* <DEDUP_REMOVED lines=12> */
[----:B------:R-:W-:-:S04]  /*0690*/  FADD R14, R11, R14 ;  /* 0x0000000e0b0e7221 */ /* 0x000fc80000000000 */
[----:B------:R-:W-:-:S04]  /*06a0*/  FADD R14, R3, R14 ;  /* 0x0000000e030e7221 */ /* 0x000fc80000000000 */
[----:B------:R-:W-:Y:S01]  /*06b0*/  FADD R9, R9, R14 ;  /* 0x0000000e09097221 */ /* 0x000fe20000000000 */
[----:B------:R-:W-:-:S04]  /*06c0*/  DEPBAR.LE SB5, 0x2 ;  /* 0x0000d0800000791a */ /* 0x000fc80000000000 */
[----:B------:R-:W-:Y:S01]  /*06d0*/  FADD R12, R12, R9 ;  /* 0x000000090c0c7221 */ /* 0x000fe20000000000 */
[----:B------:R-:W-:-:S03]  /*06e0*/  HFMA2 R9, -RZ, RZ, 1.541015625, -0.052093505859375 ;  /* 0x3e2aaaabff097431 */ /* 0x000fc600000001ff */
[----:B------:R-:W-:Y:S01]  /*06f0*/  FADD R13, R13, R12 ;  /* 0x0000000c0d0d7221 */ /* 0x000fe20000000000 */
[----:B------:R-:W-:-:S04]  /*0700*/  DEPBAR.LE SB5, 0x1 ;  /* 0x0000d0400000791a */ /* 0x000fc80000000000 */
[----:B------:R-:W-:Y:S01]  /*0710*/  FADD R3, -R0, R13 ;  /* 0x0000000d00037221 */ /* 0x000fe20000000100 */
[----:B------:R-:W-:-:S03]  /*0720*/  FFMA R12, R9, -R10, 1 ;  /* 0x3f800000090c7423 */ /* 0x000fc6000000080a */
[----:B------:R-:W1:Y:S01]  /*0730*/  FCHK P0, R3, 6 ;  /* 0x40c0000003007902 */ /* 0x000e620000000000 */
[----:B------:R-:W-:-:S04]  /*0740*/  FFMA R0, R12, R9, 0.16666667163372039795 ;  /* 0x3e2aaaab0c007423 */ /* 0x000fc80000000009 */
[----:B------:R-:W-:-:S04]  /*0750*/  FFMA R12, R0, R3, RZ ;  /* 0x00000003000c7223 */ /* 0x000fc800000000ff */
[----:B------:R-:W-:-:S04]  /*0760*/  FFMA R9, R12, -6, R3 ;  /* 0xc0c000000c097823 */ /* 0x000fc80000000003 */
[----:B------:R-:W-:Y:S01]  /*0770*/  FFMA R9, R0, R9, R12 ;  /* 0x0000000900097223 */ /* 0x000fe2000000000c */
[----:B01----:R-:W-:Y:S06]  /*0780*/  @!P0 BRA `(.L_x_6) ;  /* 0x00000000000c8947 */ /* 0x003fec0003800000 */
[----:B------:R-:W-:-:S07]  /*0790*/  MOV R12, 0x7b0 ;  /* 0x000007b0000c7802 */ /* 0x000fce0000000f00 */
[----:B-----5:R-:W-:Y:S05]  /*07a0*/  CALL.REL.NOINC `($__internal_0_$__cuda_sm3x_div_rn_noftz_f32_slowpath) ;  /* 0x0000000000b07944 */ /* 0x020fea0003c00000 */
[----:B------:R-:W-:-:S07]  /*07b0*/  IMAD.MOV.U32 R9, RZ, RZ, R0 ;  /* 0x000000ffff097224 */ /* 0x000fce00078e0000 */
.L_x_6:
[----:B------:R-:W-:Y:S05]  /*07c0*/  BSYNC.RECONVERGENT B1 ;  /* 0x0000000000017941 */ /* 0x000fea0003800200 */
.L_x_5:
[----:B------:R-:W0:Y:S01]  /*07d0*/  LDC.64 R10, c[0x0][0x380] ;  /* 0x0000e000ff0a7b82 */ /* 0x000e220000000a00 */
[----:B-----5:R-:W-:Y:S01]  /*07e0*/  FADD R0, -R8, R9 ;  /* 0x0000000908007221 */ /* 0x020fe20000000100 */
[----:B0-----:R-:W-:-:S05]  /*07f0*/  IMAD.WIDE R10, R7, 0x4, R10 ;  /* 0x00000004070a7825 */ /* 0x001fca00078e020a */
[----:B------:R1:W-:Y:S02]  /*0800*/  STG.E desc[UR12][R10.64], R9 ;  /* 0x000000090a007986 */ /* 0x0003e4000c10190c */
.L_x_1:
[----:B------:R-:W-:Y:S05]  /*0810*/  BSYNC.RECONVERGENT B0 ;  /* 0x0000000000007941 */ /* 0x000fea0003800200 */
.L_x_0:
[----:B------:R-:W2:Y:S01]  /*0820*/  S2UR UR6, SR_CgaCtaId ;  /* 0x00000000000679c3 */ /* 0x000ea20000008800 */
[----:B------:R-:W-:Y:S01]  /*0830*/  UMOV UR4, 0x400 ;  /* 0x0000040000047882 */ /* 0x000fe20000000000 */
[----:B------:R-:W-:Y:S01]  /*0840*/  FMUL R0, R0, R0 ;  /* 0x0000000000007220 */ /* 0x000fe20000400000 */
[----:B------:R-:W-:Y:S01]  /*0850*/  UIMAD UR5, UR8, UR9, URZ ;  /* 0x00000009080572a4 */ /* 0x000fe2000f8e02ff */
[----:B------:R-:W-:-:S03]  /*0860*/  ISETP.NE.AND P1, PT, R6, RZ, PT ;  /* 0x000000ff0600720c */ /* 0x000fc60003f25270 */
[----:B------:R-:W-:-:S04]  /*0870*/  UIMAD UR5, UR5, UR10, URZ ;  /* 0x0000000a050572a4 */ /* 0x000fc8000f8e02ff */
[----:B------:R-:W-:Y:S02]  /*0880*/  UISETP.GE.U32.AND UP0, UPT, UR5, 0x2, UPT ;  /* 0x000000020500788c */ /* 0x000fe4000bf06070 */
[----:B--2---:R-:W-:-:S06]  /*0890*/  ULEA UR4, UR6, UR4, 0x18 ;  /* 0x0000000406047291 */ /* 0x004fcc000f8ec0ff */
[----:B0-----:R-:W-:-:S05]  /*08a0*/  LEA R3, R6, UR4, 0x2 ;  /* 0x0000000406037c11 */ /* 0x001fca000f8e10ff */
[----:B------:R0:W-:Y:S01]  /*08b0*/  STS [R3], R0 ;  /* 0x0000000003007388 */ /* 0x0001e20000000800 */
[----:B------:R-:W-:Y:S06]  /*08c0*/  BAR.SYNC.DEFER_BLOCKING 0x0 ;  /* 0x0000000000007b1d */ /* 0x000fec0000010000 */
[----:B------:R-:W-:Y:S05]  /*08d0*/  BRA.U !UP0, `(.L_x_7) ;  /* 0x0000000108307547 */ /* 0x000fea000b800000 */
[----:B0-----:R-:W-:-:S07]  /*08e0*/  MOV R0, UR5 ;  /* 0x0000000500007c02 */ /* 0x001fce0008000f00 */
.L_x_8:
[----:B-1----:R-:W-:-:S04]  /*08f0*/  SHF.R.U32.HI R9, RZ, 0x1, R0 ;  /* 0x00000001ff097819 */ /* 0x002fc80000011600 */
[----:B------:R-:W-:-:S13]  /*0900*/  ISETP.GE.U32.AND P0, PT, R6, R9, PT ;  /* 0x000000090600720c */ /* 0x000fda0003f06070 */
[----:B------:R-:W-:Y:S01]  /*0910*/  @!P0 IMAD R7, R9, 0x4, R3 ;  /* 0x0000000409078824 */ /* 0x000fe200078e0203 */
[----:B------:R-:W-:Y:S05]  /*0920*/  @!P0 LDS R8, [R3] ;  /* 0x0000000003088984 */ /* 0x000fea0000000800 */
[----:B------:R-:W0:Y:S02]  /*0930*/  @!P0 LDS R7, [R7] ;  /* 0x0000000007078984 */ /* 0x000e240000000800 */
[----:B0-----:R-:W-:-:S05]  /*0940*/  @!P0 FADD R8, R7, R8 ;  /* 0x0000000807088221 */ /* 0x001fca0000000000 */
[----:B------:R2:W-:Y:S01]  /*0950*/  @!P0 STS [R3], R8 ;  /* 0x0000000803008388 */ /* 0x0005e20000000800 */
[----:B------:R-:W-:Y:S01]  /*0960*/  BAR.SYNC.DEFER_BLOCKING 0x0 ;  /* 0x0000000000007b1d */ /* 0x000fe20000010000 */
[----:B------:R-:W-:Y:S02]  /*0970*/  ISETP.GT.U32.AND P0, PT, R0, 0x3, PT ;  /* 0x000000030000780c */ /* 0x000fe40003f04070 */
[----:B------:R-:W-:-:S11]  /*0980*/  MOV R0, R9 ;  /* 0x0000000900007202 */ /* 0x000fd60000000f00 */
[----:B--2---:R-:W-:Y:S05]  /*0990*/  @P0 BRA `(.L_x_8) ;  /* 0xfffffffc00d40947 */ /* 0x004fea000383ffff */
.L_x_7:
[----:B------:R-:W-:Y:S05]  /*09a0*/  @P1 EXIT ;  /* 0x000000000000194d */ /* 0x000fea0003800000 */
[----:B------:R-:W2:Y:S01]  /*09b0*/  S2UR UR5, SR_CgaCtaId ;  /* 0x00000000000579c3 */ /* 0x000ea20000008800 */
[----:B------:R-:W-:-:S07]  /*09c0*/  UMOV UR4, 0x400 ;  /* 0x0000040000047882 */ /* 0x000fce0000000000 */
[----:B------:R-:W3:Y:S01]  /*09d0*/  LDC.64 R6, c[0x0][0x390] ;  /* 0x0000e400ff067b82 */ /* 0x000ee20000000a00 */
[----:B--2---:R-:W-:-:S09]  /*09e0*/  ULEA UR4, UR5, UR4, 0x18 ;  /* 0x0000000405047291 */ /* 0x004fd2000f8ec0ff */
[----:B-1----:R-:W1:Y:S02]  /*09f0*/  LDS R9, [UR4] ;  /* 0x00000004ff097984 */ /* 0x002e640008000800 */
[----:B------:R-:W0:Y:S01]  /*0a00*/  LDCU UR4, c[0x0][0x370] ;  /* 0x00006e00ff0477ac */ /* 0x000e220008000800 */
[----:B------:R-:W2:Y:S02]  /*0a10*/  LDCU UR5, c[0x0][0x374] ;  /* 0x00006e80ff0577ac */ /* 0x000ea40008000800 */
[----:B--2---:R-:W-:-:S04]  /*0a20*/  IMAD R5, R5, UR5, R2 ;  /* 0x0000000505057c24 */ /* 0x004fc8000f8e0202 */
[----:B0-----:R-:W-:-:S04]  /*0a30*/  IMAD R3, R5, UR4, R4 ;  /* 0x0000000405037c24 */ /* 0x001fc8000f8e0204 */
[----:B---3--:R-:W-:-:S05]  /*0a40*/  IMAD.WIDE R2, R3, 0x4, R6 ;  /* 0x0000000403027825 */ /* 0x008fca00078e0206 */
[----:B-1----:R-:W-:Y:S01]  /*0a50*/  STG.E desc[UR12][R2.64], R9 ;  /* 0x0000000902007986 */ /* 0x002fe2000c10190c */
[----:B------:R-:W-:Y:S05]  /*0a60*/  EXIT ;  /* 0x000000000000794d */ /* 0x000fea0003800000 */
        .weak           $__internal_0_$__cuda_sm3x_div_rn_noftz_f32_slowpath
        .type           $__internal_0_$__cuda_sm3x_div_rn_noftz_f32_slowpath,@function
        .size           $__internal_0_$__cuda_sm3x_div_rn_noftz_f32_slowpath,(.L_x_21 - $__internal_0_$__cuda_sm3x_div_rn_noftz_f32_slowpath)
$__internal_0_$__cuda_sm3x_div_rn_noftz_f32_slowpath:
[----:B------:R-:W-:Y:S01]  /*0a70*/  SHF.R.U32.HI R10, RZ, 0x17, R10 ;  /* 0x00000017ff0a7819 */ /* 0x000fe2000001160a */
[----:B------:R-:W-:Y:S01]  /*0a80*/  BSSY.RECONVERGENT B2, `(.L_x_9) ;  /* 0x0000064000027945 */ /* 0x000fe20003800200 */
[----:B------:R-:W-:Y:S01]  /*0a90*/  SHF.R.U32.HI R0, RZ, 0x17, R3 ;  /* 0x00000017ff007819 */ /* 0x000fe20000011603 */
[----:B------:R-:W-:Y:S01]  /*0aa0*/  IMAD.MOV.U32 R14, RZ, RZ, 0x40c00000 ;  /* 0x40c00000ff0e7424 */ /* 0x000fe200078e00ff */
[----:B------:R-:W-:Y:S02]  /*0ab0*/  LOP3.LUT R10, R10, 0xff, RZ, 0xc0, !PT ;  /* 0x000000ff0a0a7812 */ /* 0x000fe400078ec0ff */
[----:B------:R-:W-:-:S03]  /*0ac0*/  LOP3.LUT R16, R0, 0xff, RZ, 0xc0, !PT ;  /* 0x000000ff00107812 */ /* 0x000fc600078ec0ff */
[----:B------:R-:W-:Y:S01]  /*0ad0*/  VIADD R11, R10, 0xffffffff ;  /* 0xffffffff0a0b7836 */ /* 0x000fe20000000000 */
[----:B------:R-:W-:-:S04]  /*0ae0*/  IADD3 R13, PT, PT, R16, -0x1, RZ ;  /* 0xffffffff100d7810 */ /* 0x000fc80007ffe0ff */
[----:B------:R-:W-:-:S04]  /*0af0*/  ISETP.GT.U32.AND P0, PT, R11, 0xfd, PT ;  /* 0x000000fd0b00780c */ /* 0x000fc80003f04070 */
[----:B------:R-:W-:-:S13]  /*0b00*/  ISETP.GT.U32.OR P0, PT, R13, 0xfd, P0 ;  /* 0x000000fd0d00780c */ /* 0x000fda0000704470 */
[----:B------:R-:W-:Y:S01]  /*0b10*/  @!P0 MOV R9, RZ ;  /* 0x000000ff00098202 */ /* 0x000fe20000000f00 */
[----:B------:R-:W-:Y:S06]  /*0b20*/  @!P0 BRA `(.L_x_10) ;  /* 0x0000000000608947 */ /* 0x000fec0003800000 */
[----:B------:R-:W-:Y:S01]  /*0b30*/  IMAD.MOV.U32 R0, RZ, RZ, 0x40c00000 ;  /* 0x40c00000ff007424 */ /* 0x000fe200078e00ff */
[----:B------:R-:W-:-:S04]  /*0b40*/  FSETP.GTU.FTZ.AND P0, PT, |R3|, +INF , PT ;  /* 0x7f8000000300780b */ /* 0x000fc80003f1c200 */
[----:B------:R-:W-:-:S04]  /*0b50*/  FSETP.GTU.FTZ.AND P1, PT, |R0|, +INF , PT ;  /* 0x7f8000000000780b */ /* 0x000fc80003f3c200 */
[----:B------:R-:W-:-:S13]  /*0b60*/  PLOP3.LUT P0, PT, P0, P1, PT, 0xf8, 0x8f ;  /* 0x00000000008f781c */ /* 0x000fda0000703f70 */
[----:B------:R-:W-:Y:S05]  /*0b70*/  @P0 BRA `(.L_x_11) ;  /* 0x00000004004c0947 */ /* 0x000fea0003800000 */
[----:B------:R-:W-:-:S13]  /*0b80*/  LOP3.LUT P0, RZ, R14, 0x7fffffff, R3, 0xc8, !PT ;  /* 0x7fffffff0eff7812 */ /* 0x000fda000780c803 */
[----:B------:R-:W-:Y:S05]  /*0b90*/  @!P0 BRA `(.L_x_12) ;  /* 0x00000004003c8947 */ /* 0x000fea0003800000 */
[C---:B------:R-:W-:Y:S02]  /*0ba0*/  FSETP.NEU.FTZ.AND P2, PT, |R3|.reuse, +INF , PT ;  /* 0x7f8000000300780b */ /* 0x040fe40003f5d200 */
[----:B------:R-:W-:Y:S02]  /*0bb0*/  FSETP.NEU.FTZ.AND P1, PT, |R0|, +INF , PT ;  /* 0x7f8000000000780b */ /* 0x000fe40003f3d200 */
[----:B------:R-:W-:-:S11]  /*0bc0*/  FSETP.NEU.FTZ.AND P0, PT, |R3|, +INF , PT ;  /* 0x7f8000000300780b */ /* 0x000fd60003f1d200 */
[----:B------:R-:W-:Y:S05]  /*0bd0*/  @!P1 BRA !P2, `(.L_x_12) ;  /* 0x00000004002c9947 */ /* 0x000fea0005000000 */
[----:B------:R-:W-:-:S04]  /*0be0*/  LOP3.LUT P2, RZ, R3, 0x7fffffff, RZ, 0xc0, !PT ;  /* 0x7fffffff03ff7812 */ /* 0x000fc8000784c0ff */
[----:B------:R-:W-:-:S13]  /*0bf0*/  PLOP3.LUT P1, PT, P1, P2, PT, 0x2f, 0xf2 ;  /* 0x0000000000f2781c */ /* 0x000fda0000f24577 */
[----:B------:R-:W-:Y:S05]  /*0c00*/  @P1 BRA `(.L_x_13) ;  /* 0x0000000400181947 */ /* 0x000fea0003800000 */
[----:B------:R-:W-:-:S04]  /*0c10*/  LOP3.LUT P1, RZ, R14, 0x7fffffff, RZ, 0xc0, !PT ;  /* 0x7fffffff0eff7812 */ /* 0x000fc8000782c0ff */
[----:B------:R-:W-:-:S13]  /*0c20*/  PLOP3.LUT P0, PT, P0, P1, PT, 0x2f, 0xf2 ;  /* 0x0000000000f2781c */ /* 0x000fda0000702577 */
[----:B------:R-:W-:Y:S05]  /*0c30*/  @P0 BRA `(.L_x_14) ;  /* 0x0000000400000947 */ /* 0x000fea0003800000 */
[----:B------:R-:W-:Y:S02]  /*0c40*/  ISETP.GE.AND P0, PT, R13, RZ, PT ;  /* 0x000000ff0d00720c */ /* 0x000fe40003f06270 */
[----:B------:R-:W-:-:S11]  /*0c50*/  ISETP.GE.AND P1, PT, R11, RZ, PT ;  /* 0x000000ff0b00720c */ /* 0x000fd60003f26270 */
[----:B------:R-:W-:Y:S01]  /*0c60*/  @P0 MOV R9, RZ ;  /* 0x000000ff00090202 */ /* 0x000fe20000000f00 */
[----:B------:R-:W-:Y:S02]  /*0c70*/  @!P0 IMAD.MOV.U32 R9, RZ, RZ, -0x40 ;  /* 0xffffffc0ff098424 */ /* 0x000fe400078e00ff */
[----:B------:R-:W-:Y:S01]  /*0c80*/  @!P0 FFMA R3, R3, 1.84467440737095516160e+19, RZ ;  /* 0x5f80000003038823 */ /* 0x000fe200000000ff */
[----:B------:R-:W-:Y:S02]  /*0c90*/  @!P1 FFMA R14, R0, 1.84467440737095516160e+19, RZ ;  /* 0x5f800000000e9823 */ /* 0x000fe400000000ff */
[----:B------:R-:W-:-:S07]  /*0ca0*/  @!P1 IADD3 R9, PT, PT, R9, 0x40, RZ ;  /* 0x0000004009099810 */ /* 0x000fce0007ffe0ff */
.L_x_10:
[----:B------:R-:W-:Y:S01]  /*0cb0*/  LEA R11, R10, 0xc0800000, 0x17 ;  /* 0xc08000000a0b7811 */ /* 0x000fe200078eb8ff */
[----:B------:R-:W-:Y:S04]  /*0cc0*/  BSSY.RECONVERGENT B3, `(.L_x_15) ;  /* 0x0000036000037945 */ /* 0x000fe80003800200 */
[----:B------:R-:W-:Y:S01]  /*0cd0*/  IMAD.IADD R14, R14, 0x1, -R11 ;  /* 0x000000010e0e7824 */ /* 0x000fe200078e0a0b */
[----:B------:R-:W-:-:S03]  /*0ce0*/  IADD3 R11, PT, PT, R16, -0x7f, RZ ;  /* 0xffffff81100b7810 */ /* 0x000fc60007ffe0ff */
[----:B------:R-:W0:Y:S01]  /*0cf0*/  MUFU.RCP R13, R14 ;  /* 0x0000000e000d7308 */ /* 0x000e220000001000 */
[----:B------:R-:W-:Y:S01]  /*0d00*/  FADD.FTZ R15, -R14, -RZ ;  /* 0x800000ff0e0f7221 */ /* 0x000fe20000010100 */
[C---:B------:R-:W-:Y:S01]  /*0d10*/  IMAD R0, R11.reuse, -0x800000, R3 ;  /* 0xff8000000b007824 */ /* 0x040fe200078e0203 */
[----:B------:R-:W-:-:S05]  /*0d20*/  IADD3 R10, PT, PT, R11, 0x7f, -R10 ;  /* 0x0000007f0b0a7810 */ /* 0x000fca0007ffe80a */
[----:B------:R-:W-:Y:S02]  /*0d30*/  IMAD.IADD R10, R10, 0x1, R9 ;  /* 0x000000010a0a7824 */ /* 0x000fe400078e0209 */
[----:B0-----:R-:W-:-:S04]  /*0d40*/  FFMA R16, R13, R15, 1 ;  /* 0x3f8000000d107423 */ /* 0x001fc8000000000f */
[----:B------:R-:W-:-:S04]  /*0d50*/  FFMA R18, R13, R16, R13 ;  /* 0x000000100d127223 */ /* 0x000fc8000000000d */
[----:B------:R-:W-:-:S04]  /*0d60*/  FFMA R3, R0, R18, RZ ;  /* 0x0000001200037223 */ /* 0x000fc800000000ff */
[----:B------:R-:W-:-:S04]  /*0d70*/  FFMA R16, R15, R3, R0 ;  /* 0x000000030f107223 */ /* 0x000fc80000000000 */
[----:B------:R-:W-:-:S04]  /*0d80*/  FFMA R13, R18, R16, R3 ;  /* 0x00000010120d7223 */ /* 0x000fc80000000003 */
[----:B------:R-:W-:-:S04]  /*0d90*/  FFMA R16, R15, R13, R0 ;  /* 0x0000000d0f107223 */ /* 0x000fc80000000000 */
[----:B------:R-:W-:-:S05]  /*0da0*/  FFMA R0, R18, R16, R13 ;  /* 0x0000001012007223 */ /* 0x000fca000000000d */
[----:B------:R-:W-:-:S04]  /*0db0*/  SHF.R.U32.HI R3, RZ, 0x17, R0 ;  /* 0x00000017ff037819 */ /* 0x000fc80000011600 */
[----:B------:R-:W-:-:S04]  /*0dc0*/  LOP3.LUT R3, R3, 0xff, RZ, 0xc0, !PT ;  /* 0x000000ff03037812 */ /* 0x000fc800078ec0ff */
[----:B------:R-:W-:-:S05]  /*0dd0*/  IADD3 R11, PT, PT, R3, R10, RZ ;  /* 0x0000000a030b7210 */ /* 0x000fca0007ffe0ff */
[----:B------:R-:W-:-:S05]  /*0de0*/  VIADD R3, R11, 0xffffffff ;  /* 0xffffffff0b037836 */ /* 0x000fca0000000000 */
[----:B------:R-:W-:-:S13]  /*0df0*/  ISETP.GE.U32.AND P0, PT, R3, 0xfe, PT ;  /* 0x000000fe0300780c */ /* 0x000fda0003f06070 */
[----:B------:R-:W-:Y:S05]  /*0e00*/  @!P0 BRA `(.L_x_16) ;  /* 0x0000000000808947 */ /* 0x000fea0003800000 */
[----:B------:R-:W-:-:S13]  /*0e10*/  ISETP.GT.AND P0, PT, R11, 0xfe, PT ;  /* 0x000000fe0b00780c */ /* 0x000fda0003f04270 */
[----:B------:R-:W-:Y:S05]  /*0e20*/  @P0 BRA `(.L_x_17) ;  /* 0x00000000006c0947 */ /* 0x000fea0003800000 */
[----:B------:R-:W-:-:S13]  /*0e30*/  ISETP.GE.AND P0, PT, R11, 0x1, PT ;  /* 0x000000010b00780c */ /* 0x000fda0003f06270 */
[----:B------:R-:W-:Y:S05]  /*0e40*/  @P0 BRA `(.L_x_18) ;  /* 0x0000000000740947 */ /* 0x000fea0003800000 */
[----:B------:R-:W-:Y:S02]  /*0e50*/  ISETP.GE.AND P0, PT, R11, -0x18, PT ;  /* 0xffffffe80b00780c */ /* 0x000fe40003f06270 */
[----:B------:R-:W-:-:S11]  /*0e60*/  LOP3.LUT R0, R0, 0x80000000, RZ, 0xc0, !PT ;  /* 0x8000000000007812 */ /* 0x000fd600078ec0ff */
[----:B------:R-:W-:Y:S05]  /*0e70*/  @!P0 BRA `(.L_x_18) ;  /* 0x0000000000688947 */ /* 0x000fea0003800000 */
[CCC-:B------:R-:W-:Y:S01]  /*0e80*/  FFMA.RZ R3, R18.reuse, R16.reuse, R13.reuse ;  /* 0x0000001012037223 */ /* 0x1c0fe2000000c00d */
[C---:B------:R-:W-:Y:S01]  /*0e90*/  IADD3 R14, PT, PT, R11.reuse, 0x20, RZ ;  /* 0x000000200b0e7810 */ /* 0x040fe20007ffe0ff */
[CCC-:B------:R-:W-:Y:S01]  /*0ea0*/  FFMA.RM R10, R18.reuse, R16.reuse, R13.reuse ;  /* 0x00000010120a7223 */ /* 0x1c0fe2000000400d */
[----:B------:R-:W-:Y:S02]  /*0eb0*/  ISETP.NE.AND P2, PT, R11, RZ, PT ;  /* 0x000000ff0b00720c */ /* 0x000fe40003f45270 */
[----:B------:R-:W-:Y:S01]  /*0ec0*/  LOP3.LUT R9, R3, 0x7fffff, RZ, 0xc0, !PT ;  /* 0x007fffff03097812 */ /* 0x000fe200078ec0ff */
[----:B------:R-:W-:Y:S01]  /*0ed0*/  FFMA.RP R3, R18, R16, R13 ;  /* 0x0000001012037223 */ /* 0x000fe2000000800d */
[----:B------:R-:W-:Y:S01]  /*0ee0*/  ISETP.NE.AND P1, PT, R11, RZ, PT ;  /* 0x000000ff0b00720c */ /* 0x000fe20003f25270 */
[----:B------:R-:W-:Y:S01]  /*0ef0*/  IMAD.MOV R11, RZ, RZ, -R11 ;  /* 0x000000ffff0b7224 */ /* 0x000fe200078e0a0b */
[----:B------:R-:W-:Y:S02]  /*0f00*/  LOP3.LUT R9, R9, 0x800000, RZ, 0xfc, !PT ;  /* 0x0080000009097812 */ /* 0x000fe400078efcff */
[----:B------:R-:W-:-:S02]  /*0f10*/  FSETP.NEU.FTZ.AND P0, PT, R3, R10, PT ;  /* 0x0000000a0300720b */ /* 0x000fc40003f1d000 */
[----:B------:R-:W-:Y:S02]  /*0f20*/  SHF.L.U32 R14, R9, R14, RZ ;  /* 0x0000000e090e7219 */ /* 0x000fe400000006ff */
[----:B------:R-:W-:Y:S02]  /*0f30*/  SEL R10, R11, RZ, P2 ;  /* 0x000000ff0b0a7207 */ /* 0x000fe40001000000 */
[----:B------:R-:W-:Y:S02]  /*0f40*/  ISETP.NE.AND P1, PT, R14, RZ, P1 ;  /* 0x000000ff0e00720c */ /* 0x000fe40000f25270 */
[----:B------:R-:W-:Y:S02]  /*0f50*/  SHF.R.U32.HI R10, RZ, R10, R9 ;  /* 0x0000000aff0a7219 */ /* 0x000fe40000011609 */
[----:B------:R-:W-:Y:S02]  /*0f60*/  PLOP3.LUT P0, PT, P0, P1, PT, 0xf8, 0x8f ;  /* 0x00000000008f781c */ /* 0x000fe40000703f70 */
[----:B------:R-:W-:-:S02]  /*0f70*/  SHF.R.U32.HI R14, RZ, 0x1, R10 ;  /* 0x00000001ff0e7819 */ /* 0x000fc4000001160a */
[----:B------:R-:W-:-:S04]  /*0f80*/  SEL R3, RZ, 0x1, !P0 ;  /* 0x00000001ff037807 */ /* 0x000fc80004000000 */
[----:B------:R-:W-:-:S04]  /*0f90*/  LOP3.LUT R3, R3, 0x1, R14, 0xf8, !PT ;  /* 0x0000000103037812 */ /* 0x000fc800078ef80e */
[----:B------:R-:W-:-:S04]  /*0fa0*/  LOP3.LUT R3, R3, R10, RZ, 0xc0, !PT ;  /* 0x0000000a03037212 */ /* 0x000fc800078ec0ff */
[----:B------:R-:W-:-:S04]  /*0fb0*/  IADD3 R3, PT, PT, R14, R3, RZ ;  /* 0x000000030e037210 */ /* 0x000fc80007ffe0ff */
[----:B------:R-:W-:Y:S01]  /*0fc0*/  LOP3.LUT R0, R3, R0, RZ, 0xfc, !PT ;  /* 0x0000000003007212 */ /* 0x000fe200078efcff */
[----:B------:R-:W-:Y:S06]  /*0fd0*/  BRA `(.L_x_18) ;  /* 0x0000000000107947 */ /* 0x000fec0003800000 */
.L_x_17:
[----:B------:R-:W-:-:S04]  /*0fe0*/  LOP3.LUT R0, R0, 0x80000000, RZ, 0xc0, !PT ;  /* 0x8000000000007812 */ /* 0x000fc800078ec0ff */
[----:B------:R-:W-:Y:S01]  /*0ff0*/  LOP3.LUT R0, R0, 0x7f800000, RZ, 0xfc, !PT ;  /* 0x7f80000000007812 */ /* 0x000fe200078efcff */
[----:B------:R-:W-:Y:S06]  /*1000*/  BRA `(.L_x_18) ;  /* 0x0000000000047947 */ /* 0x000fec0003800000 */
.L_x_16:
[----:B------:R-:W-:-:S07]  /*1010*/  IMAD R0, R10, 0x800000, R0 ;  /* 0x008000000a007824 */ /* 0x000fce00078e0200 */
.L_x_18:
[----:B------:R-:W-:Y:S05]  /*1020*/  BSYNC.RECONVERGENT B3 ;  /* 0x0000000000037941 */ /* 0x000fea0003800200 */
.L_x_15:
[----:B------:R-:W-:Y:S05]  /*1030*/  BRA `(.L_x_19) ;  /* 0x0000000000207947 */ /* 0x000fea0003800000 */
.L_x_14:
[----:B------:R-:W-:-:S04]  /*1040*/  LOP3.LUT R0, R14, 0x80000000, R3, 0x48, !PT ;  /* 0x800000000e007812 */ /* 0x000fc800078e4803 */
[----:B------:R-:W-:Y:S01]  /*1050*/  LOP3.LUT R0, R0, 0x7f800000, RZ, 0xfc, !PT ;  /* 0x7f80000000007812 */ /* 0x000fe200078efcff */
[----:B------:R-:W-:Y:S06]  /*1060*/  BRA `(.L_x_19) ;  /* 0x0000000000147947 */ /* 0x000fec0003800000 */
.L_x_13:
[----:B------:R-:W-:Y:S01]  /*1070*/  LOP3.LUT R0, R14, 0x80000000, R3, 0x48, !PT ;  /* 0x800000000e007812 */ /* 0x000fe200078e4803 */
[----:B------:R-:W-:Y:S06]  /*1080*/  BRA `(.L_x_19) ;  /* 0x00000000000c7947 */ /* 0x000fec0003800000 */
.L_x_12:
[----:B------:R-:W0:Y:S01]  /*1090*/  MUFU.RSQ R0, -QNAN ;  /* 0xffc0000000007908 */ /* 0x000e220000001400 */
[----:B------:R-:W-:Y:S05]  /*10a0*/  BRA `(.L_x_19) ;  /* 0x0000000000047947 */ /* 0x000fea0003800000 */
.L_x_11:
[----:B------:R-:W-:-:S07]  /*10b0*/  FADD.FTZ R0, R3, R0 ;  /* 0x0000000003007221 */ /* 0x000fce0000010000 */
.L_x_19:
[----:B------:R-:W-:Y:S05]  /*10c0*/  BSYNC.RECONVERGENT B2 ;  /* 0x0000000000027941 */ /* 0x000fea0003800200 */
.L_x_9:
[----:B------:R-:W-:-:S04]  /*10d0*/  HFMA2 R13, -RZ, RZ, 0, 0 ;  /* 0x00000000ff0d7431 */ /* 0x000fc800000001ff */
[----:B0-----:R-:W-:Y:S05]  /*10e0*/  RET.REL.NODEC R12 `(_Z19poissonSolverKernelPfS_S_iiibyyy) ;  /* 0xffffffec0cc47950 */ /* 0x001fea0003c3ffff */
.L_x_20:
[----:B------:R-:W-:-:S00]  /*10f0*/  BRA `(.L_x_20) ;  /* 0xfffffffc00fc7947 */ /* 0x000fc0000383ffff */
[----:B------:R-:W-:-:S00]  /*1100*/  NOP ;  /* 0x0000000000007918 */ /* 0x000fc00000000000 */
[----:B------:R-:W-:-:S00]  /*1110*/  NOP ;  /* 0x0000000000007918 */ /* 0x000fc00000000000 */
[----:B------:R-:W-:-:S00]  /*1120*/  NOP ;  /* 0x0000000000007918 */ /* 0x000fc00000000000 */
[----:B------:R-:W-:-:S00]  /*1130*/  NOP ;  /* 0x0000000000007918 */ /* 0x000fc00000000000 */
[----:B------:R-:W-:-:S00]  /*1140*/  NOP ;  /* 0x0000000000007918 */ /* 0x000fc00000000000 */
[----:B------:R-:W-:-:S00]  /*1150*/  NOP ;  /* 0x0000000000007918 */ /* 0x000fc00000000000 */
[----:B------:R-:W-:-:S00]  /*1160*/  NOP ;  /* 0x0000000000007918 */ /* 0x000fc00000000000 */
[----:B------:R-:W-:-:S00]  /*1170*/  NOP ;  /* 0x0000000000007918 */ /* 0x000fc00000000000 */
.L_x_21:


//--------------------- .nv.shared._Z19poissonSolverKernelPfS_S_iiibyyy --------------------------
	.section	.nv.shared._Z19poissonSolverKernelPfS_S_iiibyyy,"aw",@nobits
	.sectionflags	@""
	.align	16
	.zero		1024


//--------------------- .nv.shared.reserved.0     --------------------------
	.section	.nv.shared.reserved.0,"aw",@nobits
	.weak		__nv_reservedSMEM_offset_0_alias
	.size		__nv_reservedSMEM_offset_0_alias, 0, 64
	.other		__nv_reservedSMEM_offset_0_alias,@"STO_CUDA_RESERVED_SHARED STV_DEFAULT"
__nv_reservedSMEM_offset_0_alias:
	.zero		0
	.zero		64


//--------------------- .nv.constant0._Z19poissonSolverKernelPfS_S_iiibyyy --------------------------
	.section	.nv.constant0._Z19poissonSolverKernelPfS_S_iiibyyy,"a",@progbits
	.sectionflags	@""
	.align	4
.nv.constant0._Z19poissonSolverKernelPfS_S_iiibyyy:
	.zero		960


//--------------------- SYMBOLS --------------------------

	.type		.nv.reservedSmem.offset0,@object
	.size		.nv.reservedSmem.offset0,0x4
	.type		.nv.reservedSmem.cap,@object
	.size		.nv.reservedSmem.cap,0x4
